//
// Generated by NVIDIA NVVM Compiler
//
// Compiler Build ID: CL-36424714
// Cuda compilation tools, release 13.0, V13.0.88
// Based on NVVM 20.0.0
//

.version 9.0
.target sm_100
.address_size 64

	// .globl	_Z16prefixScanHillisPiS_ii

.visible .entry _Z16prefixScanHillisPiS_ii(
	.param .u64 .ptr .align 1 _Z16prefixScanHillisPiS_ii_param_0,
	.param .u64 .ptr .align 1 _Z16prefixScanHillisPiS_ii_param_1,
	.param .u32 _Z16prefixScanHillisPiS_ii_param_2,
	.param .u32 _Z16prefixScanHillisPiS_ii_param_3
)
{
	.reg .pred 	%p<3>;
	.reg .b32 	%r<14>;
	.reg .b64 	%rd<10>;

	ld.param.u64 	%rd4, [_Z16prefixScanHillisPiS_ii_param_0];
	ld.param.u64 	%rd3, [_Z16prefixScanHillisPiS_ii_param_1];
	ld.param.u32 	%r3, [_Z16prefixScanHillisPiS_ii_param_2];
	ld.param.u32 	%r4, [_Z16prefixScanHillisPiS_ii_param_3];
	cvta.to.global.u64 	%rd1, %rd4;
	mov.u32 	%r5, %nctaid.x;
	mov.u32 	%r6, %ntid.x;
	mov.u32 	%r7, %ctaid.y;
	mov.u32 	%r8, %ctaid.x;
	mov.u32 	%r9, %tid.x;
	mad.lo.s32 	%r10, %r7, %r5, %r8;
	mad.lo.s32 	%r1, %r10, %r6, %r9;
	setp.ge.s32 	%p1, %r1, %r4;
	@%p1 bra 	$L__BB0_3;
	cvta.to.global.u64 	%rd5, %rd3;
	mul.wide.s32 	%rd6, %r1, 4;
	add.s64 	%rd7, %rd1, %rd6;
	ld.global.u32 	%r2, [%rd7];
	add.s64 	%rd2, %rd5, %rd6;
	st.global.u32 	[%rd2], %r2;
	setp.lt.s32 	%p2, %r1, %r3;
	@%p2 bra 	$L__BB0_3;
	sub.s32 	%r11, %r1, %r3;
	mul.wide.s32 	%rd8, %r11, 4;
	add.s64 	%rd9, %rd1, %rd8;
	ld.global.u32 	%r12, [%rd9];
	mul.lo.s32 	%r13, %r2, %r12;
	st.global.u32 	[%rd2], %r13;
$L__BB0_3:
	ret;

}


// ===== COMPILED SASS (sm_100) =====

	.target	sm_100

	.elftype	@"ET_EXEC"


//--------------------- .note.nv.tkinfo           --------------------------
	.section	.note.nv.tkinfo,"",@"SHT_NOTE"
	.sectionflags	@"SHF_NOTE_NV_TKINFO"
	.tkinfo
        /*0018*/ 	.word	0x00000002
        /*0030*/ 	.string	""
        /*0030*/ 	.string	"ptxas"
        /*0030*/ 	.string	"Cuda compilation tools, release 13.0, V13.0.88"
        /*0030*/ 	.string	"Build cuda_13.0.r13.0/compiler.36424714_0"
        /*0030*/ 	.string	"-arch sm_100 -m 64 "



//--------------------- .note.nv.cuinfo           --------------------------
	.section	.note.nv.cuinfo,"",@"SHT_NOTE"
	.sectionflags	@"SHF_NOTE_NV_CUINFO"
        /*0018*/ 	.short	0x0002
        /*001a*/ 	.short	0x0064
        /*001c*/ 	.short	0x0082
	.zero		2


//--------------------- .nv.info                  --------------------------
	.section	.nv.info,"",@"SHT_CUDA_INFO"
	.align	4


	//----- nvinfo : EIATTR_REGCOUNT
	.align		4
        /*0000*/ 	.byte	0x04, 0x2f
        /*0002*/ 	.short	(.L_1 - .L_0)
	.align		4
.L_0:
        /*0004*/ 	.word	index@(_Z16prefixScanHillisPiS_ii)
        /*0008*/ 	.word	0x0000000e


	//----- nvinfo : EIATTR_FRAME_SIZE
	.align		4
.L_1:
        /*000c*/ 	.byte	0x04, 0x11
        /*000e*/ 	.short	(.L_3 - .L_2)
	.align		4
.L_2:
        /*0010*/ 	.word	index@(_Z16prefixScanHillisPiS_ii)
        /*0014*/ 	.word	0x00000000


	//----- nvinfo : EIATTR_MIN_STACK_SIZE
	.align		4
.L_3:
        /*0018*/ 	.byte	0x04, 0x12
        /*001a*/ 	.short	(.L_5 - .L_4)
	.align		4
.L_4:
        /*001c*/ 	.word	index@(_Z16prefixScanHillisPiS_ii)
        /*0020*/ 	.word	0x00000000
.L_5:


//--------------------- .nv.compat                --------------------------
	.section	.nv.compat,"",@"SHT_CUDA_COMPAT_INFO"
	.align	4
        /*0000*/ 	.byte	0x02, 0x09, 0x00, 0x00, 0x02, 0x02, 0x01, 0x00, 0x02, 0x05, 0x05, 0x00, 0x03, 0x07, 0x01, 0x01
        /*0010*/ 	.byte	0x02, 0x03, 0x00, 0x00, 0x02, 0x06, 0x01, 0x00, 0x04, 0x0b, 0x08, 0x00, 0x09, 0x00, 0x00, 0x00
        /*0020*/ 	.byte	0x00, 0x00, 0x00, 0x00


//--------------------- .nv.info._Z16prefixScanHillisPiS_ii --------------------------
	.section	.nv.info._Z16prefixScanHillisPiS_ii,"",@"SHT_CUDA_INFO"
	.sectionflags	@""
	.align	4


	//----- nvinfo : EIATTR_CUDA_API_VERSION
	.align		4
        /*0000*/ 	.byte	0x04, 0x37
        /*0002*/ 	.short	(.L_7 - .L_6)
.L_6:
        /*0004*/ 	.word	0x00000082


	//----- nvinfo : EIATTR_KPARAM_INFO
	.align		4
.L_7:
        /*0008*/ 	.byte	0x04, 0x17
        /*000a*/ 	.short	(.L_9 - .L_8)
.L_8:
        /*000c*/ 	.word	0x00000000
        /*0010*/ 	.short	0x0003
        /*0012*/ 	.short	0x0014
        /*0014*/ 	.byte	0x00, 0xf0, 0x11, 0x00


	//----- nvinfo : EIATTR_KPARAM_INFO
	.align		4
.L_9:
        /*0018*/ 	.byte	0x04, 0x17
        /*001a*/ 	.short	(.L_11 - .L_10)
.L_10:
        /*001c*/ 	.word	0x00000000
        /*0020*/ 	.short	0x0002
        /*0022*/ 	.short	0x0010
        /*0024*/ 	.byte	0x00, 0xf0, 0x11, 0x00


	//----- nvinfo : EIATTR_KPARAM_INFO
	.align		4
.L_11:
        /*0028*/ 	.byte	0x04, 0x17
        /*002a*/ 	.short	(.L_13 - .L_12)
.L_12:
        /*002c*/ 	.word	0x00000000
        /*0030*/ 	.short	0x0001
        /*0032*/ 	.short	0x0008
        /*0034*/ 	.byte	0x00, 0xf5, 0x21, 0x00


	//----- nvinfo : EIATTR_KPARAM_INFO
	.align		4
.L_13:
        /*0038*/ 	.byte	0x04, 0x17
        /*003a*/ 	.short	(.L_15 - .L_14)
.L_14:
        /*003c*/ 	.word	0x00000000
        /*0040*/ 	.short	0x0000
        /*0042*/ 	.short	0x0000
        /*0044*/ 	.byte	0x00, 0xf5, 0x21, 0x00


	//----- nvinfo : EIATTR_SPARSE_MMA_MASK
	.align		4
.L_15:
        /*0048*/ 	.byte	0x03, 0x50
        /*004a*/ 	.short	0x0000


	//----- nvinfo : EIATTR_MAXREG_COUNT
	.align		4
        /*004c*/ 	.byte	0x03, 0x1b
        /*004e*/ 	.short	0x00ff


	//----- nvinfo : EIATTR_MERCURY_ISA_VERSION
	.align		4
        /*0050*/ 	.byte	0x03, 0x5f
        /*0052*/ 	.short	0x0101


	//----- nvinfo : EIATTR_VRC_CTA_INIT_COUNT
	.align		4
        /*0054*/ 	.byte	0x02, 0x4a
	.zero		1
	.zero		1


	//----- nvinfo : EIATTR_EXIT_INSTR_OFFSETS
	.align		4
        /*0058*/ 	.byte	0x04, 0x1c
        /*005a*/ 	.short	(.L_17 - .L_16)


	//   ....[0]....
.L_16:
        /*005c*/ 	.word	0x000000a0


	//   ....[1]....
        /*0060*/ 	.word	0x00000140


	//   ....[2]....
        /*0064*/ 	.word	0x000001a0


	//----- nvinfo : EIATTR_CBANK_PARAM_SIZE
	.align		4
.L_17:
        /*0068*/ 	.byte	0x03, 0x19
        /*006a*/ 	.short	0x0018


	//----- nvinfo : EIATTR_PARAM_CBANK
	.align		4
        /*006c*/ 	.byte	0x04, 0x0a
        /*006e*/ 	.short	(.L_19 - .L_18)
	.align		4
.L_18:
        /*0070*/ 	.word	index@(.nv.constant0._Z16prefixScanHillisPiS_ii)
        /*0074*/ 	.short	0x0380
        /*0076*/ 	.short	0x0018


	//----- nvinfo : EIATTR_SW_WAR
	.align		4
.L_19:
        /*0078*/ 	.byte	0x04, 0x36
        /*007a*/ 	.short	(.L_21 - .L_20)
.L_20:
        /*007c*/ 	.word	0x00000008
.L_21:


//--------------------- .nv.callgraph             --------------------------
	.section	.nv.callgraph,"",@"SHT_CUDA_CALLGRAPH"
	.align	4
	.sectionentsize	8
	.align		4
        /*0000*/ 	.word	0x00000000
	.align		4
        /*0004*/ 	.word	0xffffffff
	.align		4
        /*0008*/ 	.word	0x00000000
	.align		4
        /*000c*/ 	.word	0xfffffffe
	.align		4
        /*0010*/ 	.word	0x00000000
	.align		4
        /*0014*/ 	.word	0xfffffffd
	.align		4
        /*0018*/ 	.word	0x00000000
	.align		4
        /*001c*/ 	.word	0xfffffffc


//--------------------- .text._Z16prefixScanHillisPiS_ii --------------------------
	.section	.text._Z16prefixScanHillisPiS_ii,"ax",@progbits
	.align	128
        .global         _Z16prefixScanHillisPiS_ii
        .type           _Z16prefixScanHillisPiS_ii,@function
        .size           _Z16prefixScanHillisPiS_ii,(.L_x_1 - _Z16prefixScanHillisPiS_ii)
        .other          _Z16prefixScanHillisPiS_ii,@"STO_CUDA_ENTRY STV_DEFAULT"
_Z16prefixScanHillisPiS_ii:
.text._Z16prefixScanHillisPiS_ii:
[----:B------:R-:W-:Y:S01]  /*0000*/  LDC R1, c[0x0][0x37c] ;  /* 0x0000df00ff017b82 */ /* 0x000fe20000000800 */
[----:B------:R-:W0:Y:S01]  /*0010*/  S2R R0, SR_CTAID.Y ;  /* 0x0000000000007919 */ /* 0x000e220000002600 */
[----:B------:R-:W0:Y:S01]  /*0020*/  LDCU UR4, c[0x0][0x370] ;  /* 0x00006e00ff0477ac */ /* 0x000e220008000800 */
[----:B------:R-:W0:Y:S01]  /*0030*/  S2R R3, SR_CTAID.X ;  /* 0x0000000000037919 */ /* 0x000e220000002500 */
[----:B------:R-:W1:Y:S01]  /*0040*/  LDCU UR5, c[0x0][0x360] ;  /* 0x00006c00ff0577ac */ /* 0x000e620008000800 */
[----:B------:R-:W1:Y:S01]  /*0050*/  S2R R9, SR_TID.X ;  /* 0x0000000000097919 */ /* 0x000e620000002100 */
[----:B------:R-:W2:Y:S01]  /*0060*/  LDCU UR6, c[0x0][0x394] ;  /* 0x00007280ff0677ac */ /* 0x000ea20008000800 */
[----:B0-----:R-:W-:-:S04]  /*0070*/  IMAD R0, R0, UR4, R3 ;  /* 0x0000000400007c24 */ /* 0x001fc8000f8e0203 */
[----:B-1----:R-:W-:-:S05]  /*0080*/  IMAD R9, R0, UR5, R9 ;  /* 0x0000000500097c24 */ /* 0x002fca000f8e0209 */
[----:B--2---:R-:W-:-:S13]  /*0090*/  ISETP.GE.AND P0, PT, R9, UR6, PT ;  /* 0x0000000609007c0c */ /* 0x004fda000bf06270 */
[----:B------:R-:W-:Y:S05]  /*00a0*/  @P0 EXIT ;  /* 0x000000000000094d */ /* 0x000fea0003800000 */
[----:B------:R-:W0:Y:S01]  /*00b0*/  LDC.64 R6, c[0x0][0x380] ;  /* 0x0000e000ff067b82 */ /* 0x000e220000000a00 */
[----:B------:R-:W1:Y:S01]  /*00c0*/  LDCU.64 UR4, c[0x0][0x358] ;  /* 0x00006b00ff0477ac */ /* 0x000e620008000a00 */
[----:B------:R-:W2:Y:S06]  /*00d0*/  LDCU UR6, c[0x0][0x390] ;  /* 0x00007200ff0677ac */ /* 0x000eac0008000800 */
[----:B------:R-:W3:Y:S01]  /*00e0*/  LDC.64 R4, c[0x0][0x388] ;  /* 0x0000e200ff047b82 */ /* 0x000ee20000000a00 */
[----:B0-----:R-:W-:-:S05]  /*00f0*/  IMAD.WIDE R2, R9, 0x4, R6 ;  /* 0x0000000409027825 */ /* 0x001fca00078e0206 */
[----:B-1----:R-:W4:Y:S01]  /*0100*/  LDG.E R11, desc[UR4][R2.64] ;  /* 0x00000004020b7981 */ /* 0x002f22000c1e1900 */
[C---:B--2---:R-:W-:Y:S01]  /*0110*/  ISETP.GE.AND P0, PT, R9.reuse, UR6, PT ;  /* 0x0000000609007c0c */ /* 0x044fe2000bf06270 */
[----:B---3--:R-:W-:-:S05]  /*0120*/  IMAD.WIDE R4, R9, 0x4, R4 ;  /* 0x0000000409047825 */ /* 0x008fca00078e0204 */
[----:B----4-:R0:W-:Y:S07]  /*0130*/  STG.E desc[UR4][R4.64], R11 ;  /* 0x0000000b04007986 */ /* 0x0101ee000c101904 */
[----:B------:R-:W-:Y:S05]  /*0140*/  @!P0 EXIT ;  /* 0x000000000000894d */ /* 0x000fea0003800000 */
[----:B------:R-:W-:-:S05]  /*0150*/  IADD3 R3, PT, PT, R9, -UR6, RZ ;  /* 0x8000000609037c10 */ /* 0x000fca000fffe0ff */
[----:B------:R-:W-:-:S06]  /*0160*/  IMAD.WIDE R2, R3, 0x4, R6 ;  /* 0x0000000403027825 */ /* 0x000fcc00078e0206 */
[----:B------:R-:W0:Y:S02]  /*0170*/  LDG.E R2, desc[UR4][R2.64] ;  /* 0x0000000402027981 */ /* 0x000e24000c1e1900 */
[----:B0-----:R-:W-:-:S05]  /*0180*/  IMAD R11, R11, R2, RZ ;  /* 0x000000020b0b7224 */ /* 0x001fca00078e02ff */
[----:B------:R-:W-:Y:S01]  /*0190*/  STG.E desc[UR4][R4.64], R11 ;  /* 0x0000000b04007986 */ /* 0x000fe2000c101904 */
[----:B------:R-:W-:Y:S05]  /*01a0*/  EXIT ;  /* 0x000000000000794d */ /* 0x000fea0003800000 */
.L_x_0:
[----:B------:R-:W-:-:S00]  /*01b0*/  BRA `(.L_x_0) ;  /* 0xfffffffc00fc7947 */ /* 0x000fc0000383ffff */
[----:B------:R-:W-:-:S00]  /*01c0*/  NOP ;  /* 0x0000000000007918 */ /* 0x000fc00000000000 */
        /* <DEDUP_REMOVED lines=11> */
.L_x_1:


//--------------------- .nv.shared.reserved.0     --------------------------
	.section	.nv.shared.reserved.0,"aw",@nobits
	.weak		__nv_reservedSMEM_offset_0_alias
	.size		__nv_reservedSMEM_offset_0_alias, 0, 64
	.other		__nv_reservedSMEM_offset_0_alias,@"STO_CUDA_RESERVED_SHARED STV_DEFAULT"
__nv_reservedSMEM_offset_0_alias:
	.zero		0
	.zero		64


//--------------------- .nv.constant0._Z16prefixScanHillisPiS_ii --------------------------
	.section	.nv.constant0._Z16prefixScanHillisPiS_ii,"a",@progbits
	.sectionflags	@""
	.align	4
.nv.constant0._Z16prefixScanHillisPiS_ii:
	.zero		920


//--------------------- SYMBOLS --------------------------

	.type		.nv.reservedSmem.offset0,@object
	.size		.nv.reservedSmem.offset0,0x4
